	.headerflags	@"EF_CUDA_TEXMODE_UNIFIED EF_CUDA_64BIT_ADDRESS EF_CUDA_ACCELERATORS EF_CUDA_SM90 EF_CUDA_VIRTUAL_SM(EF_CUDA_SM90)"
	.elftype	@"ET_EXEC"


//--------------------- .nv.info                  --------------------------
	.section	.nv.info,"",@"SHT_CUDA_INFO"
	.align	4


	//----- nvinfo : EIATTR_REGCOUNT
	.align		4
        /*0000*/ 	.byte	0x04, 0x2f
        /*0002*/ 	.short	(.L_1 - .L_0)
	.align		4
.L_0:
        /*0004*/ 	.word	index@(triton_red_fused_pow_sum_17)
        /*0008*/ 	.word	0x0000001c


	//----- nvinfo : EIATTR_MIN_STACK_SIZE
	.align		4
.L_1:
        /*000c*/ 	.byte	0x04, 0x12
        /*000e*/ 	.short	(.L_3 - .L_2)
	.align		4
.L_2:
        /*0010*/ 	.word	index@(triton_red_fused_pow_sum_17)
        /*0014*/ 	.word	0x00000000


	//----- nvinfo : EIATTR_FRAME_SIZE
	.align		4
.L_3:
        /*0018*/ 	.byte	0x04, 0x11
        /*001a*/ 	.short	(.L_5 - .L_4)
	.align		4
.L_4:
        /*001c*/ 	.word	index@(triton_red_fused_pow_sum_17)
        /*0020*/ 	.word	0x00000000


	//----- nvinfo : EIATTR_MIN_STACK_SIZE
	.align		4
.L_5:
        /*0024*/ 	.byte	0x04, 0x12
        /*0026*/ 	.short	(.L_7 - .L_6)
	.align		4
.L_6:
        /*0028*/ 	.word	index@(triton_red_fused_pow_sum_17)
        /*002c*/ 	.word	0x00000000
.L_7:


//--------------------- .nv.info.triton_red_fused_pow_sum_17 --------------------------
	.section	.nv.info.triton_red_fused_pow_sum_17,"",@"SHT_CUDA_INFO"
	.sectionflags	@""
	.align	4


	//----- nvinfo : EIATTR_CUDA_API_VERSION
	.align		4
        /*0000*/ 	.byte	0x04, 0x37
        /*0002*/ 	.short	(.L_9 - .L_8)
.L_8:
        /*0004*/ 	.word	0x0000007c


	//----- nvinfo : EIATTR_KPARAM_INFO
	.align		4
.L_9:
        /*0008*/ 	.byte	0x04, 0x17
        /*000a*/ 	.short	(.L_11 - .L_10)
.L_10:
        /*000c*/ 	.word	0x00000000
        /*0010*/ 	.short	0x0003
        /*0012*/ 	.short	0x0014
        /*0014*/ 	.byte	0x00, 0xf0, 0x11, 0x00


	//----- nvinfo : EIATTR_KPARAM_INFO
	.align		4
.L_11:
        /*0018*/ 	.byte	0x04, 0x17
        /*001a*/ 	.short	(.L_13 - .L_12)
.L_12:
        /*001c*/ 	.word	0x00000000
        /*0020*/ 	.short	0x0002
        /*0022*/ 	.short	0x0010
        /*0024*/ 	.byte	0x00, 0xf0, 0x11, 0x00


	//----- nvinfo : EIATTR_KPARAM_INFO
	.align		4
.L_13:
        /*0028*/ 	.byte	0x04, 0x17
        /*002a*/ 	.short	(.L_15 - .L_14)
.L_14:
        /*002c*/ 	.word	0x00000000
        /*0030*/ 	.short	0x0001
        /*0032*/ 	.short	0x0008
        /*0034*/ 	.byte	0x00, 0xf4, 0x21, 0x00


	//----- nvinfo : EIATTR_KPARAM_INFO
	.align		4
.L_15:
        /*0038*/ 	.byte	0x04, 0x17
        /*003a*/ 	.short	(.L_17 - .L_16)
.L_16:
        /*003c*/ 	.word	0x00000000
        /*0040*/ 	.short	0x0000
        /*0042*/ 	.short	0x0000
        /*0044*/ 	.byte	0x00, 0xf4, 0x21, 0x00


	//----- nvinfo : EIATTR_SPARSE_MMA_MASK
	.align		4
.L_17:
        /*0048*/ 	.byte	0x03, 0x50
        /*004a*/ 	.short	0x0000


	//----- nvinfo : EIATTR_MAXREG_COUNT
	.align		4
        /*004c*/ 	.byte	0x03, 0x1b
        /*004e*/ 	.short	0x00ff


	//----- nvinfo : EIATTR_COOP_GROUP_MASK_REGIDS
	.align		4
        /*0050*/ 	.byte	0x04, 0x29
        /*0052*/ 	.short	(.L_19 - .L_18)


	//   ....[0]....
.L_18:
        /*0054*/ 	.word	0xffffffff


	//----- nvinfo : EIATTR_COOP_GROUP_INSTR_OFFSETS
	.align		4
.L_19:
        /*0058*/ 	.byte	0x04, 0x28
        /*005a*/ 	.short	(.L_21 - .L_20)


	//   ....[0]....
.L_20:
        /*005c*/ 	.word	0x00000420


	//----- nvinfo : EIATTR_EXIT_INSTR_OFFSETS
	.align		4
.L_21:
        /*0060*/ 	.byte	0x04, 0x1c
        /*0062*/ 	.short	(.L_23 - .L_22)


	//   ....[0]....
.L_22:
        /*0064*/ 	.word	0x00000460


	//   ....[1]....
        /*0068*/ 	.word	0x000004b0


	//----- nvinfo : EIATTR_REQNTID
	.align		4
.L_23:
        /*006c*/ 	.byte	0x04, 0x10
        /*006e*/ 	.short	(.L_25 - .L_24)
.L_24:
        /*0070*/ 	.word	0x00000080
        /*0074*/ 	.word	0x00000001
        /*0078*/ 	.word	0x00000001


	//----- nvinfo : EIATTR_CBANK_PARAM_SIZE
	.align		4
.L_25:
        /*007c*/ 	.byte	0x03, 0x19
        /*007e*/ 	.short	0x0018


	//----- nvinfo : EIATTR_PARAM_CBANK
	.align		4
        /*0080*/ 	.byte	0x04, 0x0a
        /*0082*/ 	.short	(.L_27 - .L_26)
	.align		4
.L_26:
        /*0084*/ 	.word	index@(.nv.constant0.triton_red_fused_pow_sum_17)
        /*0088*/ 	.short	0x0210
        /*008a*/ 	.short	0x0018


	//----- nvinfo : EIATTR_SW_WAR
	.align		4
.L_27:
        /*008c*/ 	.byte	0x04, 0x36
        /*008e*/ 	.short	(.L_29 - .L_28)
.L_28:
        /*0090*/ 	.word	0x00000008
.L_29:


//--------------------- .nv.callgraph             --------------------------
	.section	.nv.callgraph,"",@"SHT_CUDA_CALLGRAPH"
	.align	4
	.sectionentsize	8
	.align		4
        /*0000*/ 	.word	0x00000000
	.align		4
        /*0004*/ 	.word	0xffffffff
	.align		4
        /*0008*/ 	.word	0x00000000
	.align		4
        /*000c*/ 	.word	0xfffffffe
	.align		4
        /*0010*/ 	.word	0x00000000
	.align		4
        /*0014*/ 	.word	0xfffffffd
	.align		4
        /*0018*/ 	.word	0x00000000
	.align		4
        /*001c*/ 	.word	0xfffffffc


//--------------------- .text.triton_red_fused_pow_sum_17 --------------------------
	.section	.text.triton_red_fused_pow_sum_17,"ax",@progbits
	.sectionflags	@"SHF_BARRIERS=1"
	.align	128
        .global         triton_red_fused_pow_sum_17
        .type           triton_red_fused_pow_sum_17,@function
        .size           triton_red_fused_pow_sum_17,(.L_x_2 - triton_red_fused_pow_sum_17)
        .other          triton_red_fused_pow_sum_17,@"STO_CUDA_ENTRY STV_DEFAULT"
triton_red_fused_pow_sum_17:
.text.triton_red_fused_pow_sum_17:
[----:B------:R-:W0:Y:S02]  /*0000*/  LDC R1, c[0x0][0x28] ;  /* 0x00000a00ff017b82 */ /* 0x000e240000000800 */
[----:B------:R-:W1:Y:S01]  /*0010*/  S2R R23, SR_TID.X ;  /* 0x0000000000177919 */ /* 0x000e620000002100 */
[----:B------:R-:W-:Y:S01]  /*0020*/  IMAD.MOV.U32 R13, RZ, RZ, RZ ;  /* 0x000000ffff0d7224 */ /* 0x000fe200078e00ff */
[----:B------:R-:W-:Y:S01]  /*0030*/  MOV R15, 0xfffffff8 ;  /* 0xfffffff8000f7802 */ /* 0x000fe20000000f00 */
[----:B------:R-:W-:Y:S01]  /*0040*/  IMAD.MOV.U32 R14, RZ, RZ, -0x1 ;  /* 0xffffffffff0e7424 */ /* 0x000fe200078e00ff */
[----:B------:R-:W2:Y:S01]  /*0050*/  S2R R3, SR_CTAID.X ;  /* 0x0000000000037919 */ /* 0x000ea20000002500 */
[----:B------:R-:W-:Y:S01]  /*0060*/  CS2R R18, SRZ ;  /* 0x0000000000127805 */ /* 0x000fe2000001ff00 */
[----:B------:R-:W-:Y:S01]  /*0070*/  IMAD.MOV.U32 R17, RZ, RZ, RZ ;  /* 0x000000ffff117224 */ /* 0x000fe200078e00ff */
[----:B------:R-:W-:Y:S01]  /*0080*/  ULDC.64 UR6, c[0x0][0x208] ;  /* 0x0000820000067ab9 */ /* 0x000fe20000000a00 */
[----:B-1----:R-:W-:Y:S02]  /*0090*/  LOP3.LUT R12, R23, 0x3f, RZ, 0xc0, !PT ;  /* 0x0000003f170c7812 */ /* 0x002fe400078ec0ff */
[----:B------:R-:W-:-:S03]  /*00a0*/  SHF.R.U32.HI R16, RZ, 0x6, R23 ;  /* 0x00000006ff107819 */ /* 0x000fc60000011617 */
[----:B--2---:R-:W-:Y:S01]  /*00b0*/  IMAD R0, R3, 0x40, R12 ;  /* 0x0000004003007824 */ /* 0x004fe200078e020c */
[----:B------:R-:W-:Y:S01]  /*00c0*/  SGXT.U32 R16, R16, 0x1 ;  /* 0x000000011010781a */ /* 0x000fe20000000000 */
[----:B------:R-:W1:Y:S02]  /*00d0*/  LDC.64 R2, c[0x0][0x210] ;  /* 0x00008400ff027b82 */ /* 0x000e640000000a00 */
[C---:B------:R-:W-:Y:S01]  /*00e0*/  IMAD.HI R4, R0.reuse, 0x5397829d, RZ ;  /* 0x5397829d00047827 */ /* 0x040fe200078e02ff */
[----:B------:R-:W-:-:S04]  /*00f0*/  ISETP.GE.AND P1, PT, R0, 0x188, PT ;  /* 0x000001880000780c */ /* 0x000fc80003f26270 */
[----:B------:R-:W-:-:S04]  /*0100*/  SHF.R.U32.HI R5, RZ, 0x1f, R4 ;  /* 0x0000001fff057819 */ /* 0x000fc80000011604 */
[----:B------:R-:W-:-:S05]  /*0110*/  LEA.HI.SX32 R5, R4, R5, 0x1c ;  /* 0x0000000504057211 */ /* 0x000fca00078fe2ff */
[----:B------:R-:W-:-:S04]  /*0120*/  IMAD R5, R5, 0x184f, R0 ;  /* 0x0000184f05057824 */ /* 0x000fc800078e0200 */
[----:B------:R-:W-:-:S07]  /*0130*/  IMAD R21, R16, 0x31, R5 ;  /* 0x0000003110157824 */ /* 0x000fce00078e0205 */
.L_x_0:
[----:B------:R-:W-:Y:S01]  /*0140*/  IADD3 R7, R21, 0x62, RZ ;  /* 0x0000006215077810 */ /* 0x000fe20007ffe0ff */
[C---:B------:R-:W-:Y:S01]  /*0150*/  VIADD R9, R21.reuse, 0xc4 ;  /* 0x000000c415097836 */ /* 0x040fe20000000000 */
[----:B------:R-:W-:Y:S02]  /*0160*/  IADD3 R11, R21, 0x126, RZ ;  /* 0x00000126150b7810 */ /* 0x000fe40007ffe0ff */
[----:B------:R-:W-:Y:S01]  /*0170*/  CS2R R24, SRZ ;  /* 0x0000000000187805 */ /* 0x000fe2000001ff00 */
[----:B------:R-:W-:Y:S02]  /*0180*/  IMAD.MOV.U32 R22, RZ, RZ, RZ ;  /* 0x000000ffff167224 */ /* 0x000fe400078e00ff */
[----:B------:R-:W-:Y:S02]  /*0190*/  IMAD.MOV.U32 R20, RZ, RZ, RZ ;  /* 0x000000ffff147224 */ /* 0x000fe400078e00ff */
[----:B-1----:R-:W-:-:S04]  /*01a0*/  IMAD.WIDE R4, R21, 0x4, R2 ;  /* 0x0000000415047825 */ /* 0x002fc800078e0202 */
[--C-:B------:R-:W-:Y:S01]  /*01b0*/  IMAD.WIDE R6, R7, 0x4, R2.reuse ;  /* 0x0000000407067825 */ /* 0x100fe200078e0202 */
[----:B------:R-:W2:Y:S03]  /*01c0*/  @!P1 LDG.E.EF R24, desc[UR6][R4.64] ;  /* 0x0000000604189981 */ /* 0x000ea6000c0e1900 */
[--C-:B------:R-:W-:Y:S01]  /*01d0*/  IMAD.WIDE R8, R9, 0x4, R2.reuse ;  /* 0x0000000409087825 */ /* 0x100fe200078e0202 */
[----:B------:R-:W3:Y:S03]  /*01e0*/  @!P1 LDG.E.EF R25, desc[UR6][R6.64] ;  /* 0x0000000606199981 */ /* 0x000ee6000c0e1900 */
[----:B------:R-:W-:Y:S01]  /*01f0*/  IMAD.WIDE R10, R11, 0x4, R2 ;  /* 0x000000040b0a7825 */ /* 0x000fe200078e0202 */
[----:B------:R-:W4:Y:S04]  /*0200*/  @!P1 LDG.E.EF R22, desc[UR6][R8.64] ;  /* 0x0000000608169981 */ /* 0x000f28000c0e1900 */
[----:B------:R-:W5:Y:S01]  /*0210*/  @!P1 LDG.E.EF R20, desc[UR6][R10.64] ;  /* 0x000000060a149981 */ /* 0x000f62000c0e1900 */
[----:B------:R-:W-:-:S05]  /*0220*/  IADD3 R15, P0, R15, 0x8, RZ ;  /* 0x000000080f0f7810 */ /* 0x000fca0007f1e0ff */
[----:B------:R-:W-:Y:S01]  /*0230*/  IMAD.X R14, RZ, RZ, R14, P0 ;  /* 0x000000ffff0e7224 */ /* 0x000fe200000e060e */
[----:B------:R-:W-:-:S04]  /*0240*/  ISETP.GE.U32.AND P0, PT, R15, 0x78, PT ;  /* 0x000000780f00780c */ /* 0x000fc80003f06070 */
[----:B------:R-:W-:Y:S02]  /*0250*/  ISETP.GE.U32.AND.EX P0, PT, R14, RZ, PT, P0 ;  /* 0x000000ff0e00720c */ /* 0x000fe40003f06100 */
[----:B------:R-:W-:Y:S02]  /*0260*/  IADD3 R21, R21, 0x188, RZ ;  /* 0x0000018815157810 */ /* 0x000fe40007ffe0ff */
[----:B--2---:R-:W-:Y:S02]  /*0270*/  SEL R24, R24, RZ, !P1 ;  /* 0x000000ff18187207 */ /* 0x004fe40004800000 */
[----:B---3--:R-:W-:Y:S02]  /*0280*/  SEL R25, R25, RZ, !P1 ;  /* 0x000000ff19197207 */ /* 0x008fe40004800000 */
[----:B----4-:R-:W-:Y:S02]  /*0290*/  SEL R22, R22, RZ, !P1 ;  /* 0x000000ff16167207 */ /* 0x010fe40004800000 */
[----:B-----5:R-:W-:Y:S01]  /*02a0*/  SEL R20, R20, RZ, !P1 ;  /* 0x000000ff14147207 */ /* 0x020fe20004800000 */
[----:B------:R-:W-:Y:S01]  /*02b0*/  @!P1 FFMA R13, R24, R24, R13 ;  /* 0x00000018180d9223 */ /* 0x000fe2000000000d */
[----:B------:R-:W-:Y:S01]  /*02c0*/  @!P1 FFMA R18, R25, R25, R18 ;  /* 0x0000001919129223 */ /* 0x000fe20000000012 */
[----:B------:R-:W-:-:S02]  /*02d0*/  @!P1 FFMA R17, R22, R22, R17 ;  /* 0x0000001616119223 */ /* 0x000fc40000000011 */
[----:B------:R-:W-:Y:S01]  /*02e0*/  @!P1 FFMA R19, R20, R20, R19 ;  /* 0x0000001414139223 */ /* 0x000fe20000000013 */
[----:B------:R-:W-:Y:S06]  /*02f0*/  @!P0 BRA `(.L_x_0) ;  /* 0xfffffffc00908947 */ /* 0x000fec000383ffff */
[----:B------:R-:W1:Y:S01]  /*0300*/  S2UR UR5, SR_CgaCtaId ;  /* 0x00000000000579c3 */ /* 0x000e620000008800 */
[----:B------:R-:W-:Y:S01]  /*0310*/  FADD R18, R13, R18 ;  /* 0x000000120d127221 */ /* 0x000fe20000000000 */
[----:B------:R-:W-:Y:S01]  /*0320*/  UMOV UR4, 0x400 ;  /* 0x0000040000047882 */ /* 0x000fe20000000000 */
[----:B------:R-:W-:Y:S01]  /*0330*/  IMAD.SHL.U32 R5, R12, 0x8, RZ ;  /* 0x000000080c057824 */ /* 0x000fe200078e00ff */
[----:B------:R-:W-:Y:S01]  /*0340*/  SHF.L.U32 R2, R16, 0x2, RZ ;  /* 0x0000000210027819 */ /* 0x000fe200000006ff */
[----:B------:R-:W-:Y:S01]  /*0350*/  FADD R18, R17, R18 ;  /* 0x0000001211127221 */ /* 0x000fe20000000000 */
[----:B------:R-:W-:Y:S02]  /*0360*/  ISETP.GE.AND P0, PT, R23, 0x80, PT ;  /* 0x000000801700780c */ /* 0x000fe40003f06270 */
[----:B------:R-:W-:Y:S01]  /*0370*/  LOP3.LUT R3, R5, R2, RZ, 0xfc, !PT ;  /* 0x0000000205037212 */ /* 0x000fe200078efcff */
[----:B------:R-:W-:Y:S01]  /*0380*/  FADD R18, R19, R18 ;  /* 0x0000001213127221 */ /* 0x000fe20000000000 */
[----:B------:R-:W-:-:S02]  /*0390*/  LOP3.LUT R6, R23, 0x1, RZ, 0xc0, !PT ;  /* 0x0000000117067812 */ /* 0x000fc400078ec0ff */
[----:B------:R-:W-:Y:S01]  /*03a0*/  ISETP.EQ.AND P1, PT, R16, RZ, !P1 ;  /* 0x000000ff1000720c */ /* 0x000fe20004f22270 */
[----:B-1----:R-:W-:-:S06]  /*03b0*/  UPRMT UR4, UR5, 0x654, UR4 ;  /* 0x0000065405047896 */ /* 0x002fcc0008000004 */
[----:B------:R-:W-:-:S03]  /*03c0*/  LEA R2, R23, UR4, 0x2 ;  /* 0x0000000417027c11 */ /* 0x000fc6000f8e10ff */
[----:B------:R-:W-:Y:S01]  /*03d0*/  STS [R3+UR4], R18 ;  /* 0x0000001203007988 */ /* 0x000fe20008000804 */
[----:B------:R-:W-:Y:S06]  /*03e0*/  BAR.SYNC.DEFER_BLOCKING 0x0 ;  /* 0x0000000000007b1d */ /* 0x000fec0000010000 */
[----:B------:R-:W1:Y:S01]  /*03f0*/  @!P0 LDS R4, [R2] ;  /* 0x0000000002048984 */ /* 0x000e620000000800 */
[----:B------:R-:W-:-:S04]  /*0400*/  ISETP.NE.U32.AND P0, PT, R6, 0x1, PT ;  /* 0x000000010600780c */ /* 0x000fc80003f05070 */
[----:B------:R-:W-:Y:S01]  /*0410*/  ISETP.LT.AND P0, PT, R23, 0x80, P0 ;  /* 0x000000801700780c */ /* 0x000fe20000701270 */
[----:B-1----:R-:W1:Y:S02]  /*0420*/  SHFL.BFLY PT, R7, R4, 0x1, 0x1f ;  /* 0x0c201f0004077f89 */ /* 0x002e6400000e0000 */
[----:B-1----:R-:W-:-:S10]  /*0430*/  FADD R7, R4, R7 ;  /* 0x0000000704077221 */ /* 0x002fd40000000000 */
[----:B------:R1:W-:Y:S01]  /*0440*/  @P0 STS [R2], R7 ;  /* 0x0000000702000388 */ /* 0x0003e20000000800 */
[----:B------:R-:W-:Y:S06]  /*0450*/  BAR.SYNC.DEFER_BLOCKING 0x0 ;  /* 0x0000000000007b1d */ /* 0x000fec0000010000 */
[----:B-1----:R-:W-:Y:S05]  /*0460*/  @!P1 EXIT ;  /* 0x000000000000994d */ /* 0x002fea0003800000 */
[----:B------:R-:W0:Y:S01]  /*0470*/  LDS R5, [R5+UR4] ;  /* 0x0000000405057984 */ /* 0x000e220008000800 */
[----:B------:R-:W1:Y:S02]  /*0480*/  LDC.64 R2, c[0x0][0x218] ;  /* 0x00008600ff027b82 */ /* 0x000e640000000a00 */
[----:B-1----:R-:W-:-:S05]  /*0490*/  IMAD.WIDE R2, R0, 0x4, R2 ;  /* 0x0000000400027825 */ /* 0x002fca00078e0202 */
[----:B0-----:R-:W-:Y:S01]  /*04a0*/  STG.E desc[UR6][R2.64], R5 ;  /* 0x0000000502007986 */ /* 0x001fe2000c101906 */
[----:B------:R-:W-:Y:S05]  /*04b0*/  EXIT ;  /* 0x000000000000794d */ /* 0x000fea0003800000 */
.L_x_1:
[----:B------:R-:W-:-:S00]  /*04c0*/  BRA `(.L_x_1) ;  /* 0xfffffffc00fc7947 */ /* 0x000fc0000383ffff */
[----:B------:R-:W-:-:S00]  /*04d0*/  NOP ;  /* 0x0000000000007918 */ /* 0x000fc00000000000 */
        /* <DEDUP_REMOVED lines=10> */
.L_x_2:


//--------------------- .nv.shared.triton_red_fused_pow_sum_17 --------------------------
	.section	.nv.shared.triton_red_fused_pow_sum_17,"aw",@nobits
	.sectionflags	@""
	.align	16
	.zero		1024


//--------------------- .nv.constant0.triton_red_fused_pow_sum_17 --------------------------
	.section	.nv.constant0.triton_red_fused_pow_sum_17,"a",@progbits
	.sectionflags	@""
	.align	4
.nv.constant0.triton_red_fused_pow_sum_17:
	.zero		552
